//
// Generated by NVIDIA NVVM Compiler
//
// Compiler Build ID: CL-36424714
// Cuda compilation tools, release 13.0, V13.0.88
// Based on NVVM 20.0.0
//

.version 9.0
.target sm_100
.address_size 64

	// .globl	_Z10sum_sharedPilS_
// _ZZ10sum_sharedPilS_E3buf has been demoted
// _ZZ14sum_block_shflPilS_E3buf has been demoted

.visible .entry _Z10sum_sharedPilS_(
	.param .u64 .ptr .align 1 _Z10sum_sharedPilS__param_0,
	.param .u64 _Z10sum_sharedPilS__param_1,
	.param .u64 .ptr .align 1 _Z10sum_sharedPilS__param_2
)
{
	.reg .pred 	%p<28>;
	.reg .b32 	%r<103>;
	.reg .b64 	%rd<36>;
	// demoted variable
	.shared .align 4 .b8 _ZZ10sum_sharedPilS_E3buf[2048];
	ld.param.u64 	%rd11, [_Z10sum_sharedPilS__param_0];
	ld.param.u64 	%rd8, [_Z10sum_sharedPilS__param_1];
	ld.param.u64 	%rd9, [_Z10sum_sharedPilS__param_2];
	cvta.to.global.u64 	%rd12, %rd11;
	mov.u32 	%r1, %ctaid.x;
	mul.wide.u32 	%rd13, %r1, 512;
	mov.u32 	%r2, %tid.x;
	or.b64  	%rd34, %rd13, 7;
	mul.wide.u32 	%rd14, %r1, 2048;
	add.s64 	%rd15, %rd14, %rd12;
	add.s64 	%rd2, %rd15, 32;
	mov.u32 	%r39, _ZZ10sum_sharedPilS_E3buf;
	add.s32 	%r86, %r39, 32;
	mov.b64 	%rd35, 0;
$L__BB0_1:
	add.s64 	%rd16, %rd34, -7;
	setp.ge.u64 	%p1, %rd16, %rd8;
	add.s64 	%rd5, %rd2, %rd35;
	mov.b32 	%r87, 0;
	@%p1 bra 	$L__BB0_3;
	ld.global.u32 	%r87, [%rd5+-32];
$L__BB0_3:
	st.shared.u32 	[%r86+-32], %r87;
	add.s64 	%rd17, %rd34, -6;
	setp.ge.u64 	%p2, %rd17, %rd8;
	mov.b32 	%r88, 0;
	@%p2 bra 	$L__BB0_5;
	ld.global.u32 	%r88, [%rd5+-28];
$L__BB0_5:
	st.shared.u32 	[%r86+-28], %r88;
	add.s64 	%rd18, %rd34, -5;
	setp.ge.u64 	%p3, %rd18, %rd8;
	mov.b32 	%r89, 0;
	@%p3 bra 	$L__BB0_7;
	ld.global.u32 	%r89, [%rd5+-24];
$L__BB0_7:
	st.shared.u32 	[%r86+-24], %r89;
	add.s64 	%rd19, %rd34, -4;
	setp.ge.u64 	%p4, %rd19, %rd8;
	mov.b32 	%r90, 0;
	@%p4 bra 	$L__BB0_9;
	ld.global.u32 	%r90, [%rd5+-20];
$L__BB0_9:
	st.shared.u32 	[%r86+-20], %r90;
	add.s64 	%rd20, %rd34, -3;
	setp.ge.u64 	%p5, %rd20, %rd8;
	mov.b32 	%r91, 0;
	@%p5 bra 	$L__BB0_11;
	ld.global.u32 	%r91, [%rd5+-16];
$L__BB0_11:
	st.shared.u32 	[%r86+-16], %r91;
	add.s64 	%rd21, %rd34, -2;
	setp.ge.u64 	%p6, %rd21, %rd8;
	mov.b32 	%r92, 0;
	@%p6 bra 	$L__BB0_13;
	ld.global.u32 	%r92, [%rd5+-12];
$L__BB0_13:
	st.shared.u32 	[%r86+-12], %r92;
	add.s64 	%rd22, %rd34, -1;
	setp.ge.u64 	%p7, %rd22, %rd8;
	mov.b32 	%r93, 0;
	@%p7 bra 	$L__BB0_15;
	ld.global.u32 	%r93, [%rd5+-8];
$L__BB0_15:
	st.shared.u32 	[%r86+-8], %r93;
	setp.ge.u64 	%p8, %rd34, %rd8;
	mov.b32 	%r94, 0;
	@%p8 bra 	$L__BB0_17;
	ld.global.u32 	%r94, [%rd5+-4];
$L__BB0_17:
	st.shared.u32 	[%r86+-4], %r94;
	add.s64 	%rd23, %rd34, 1;
	setp.ge.u64 	%p9, %rd23, %rd8;
	mov.b32 	%r95, 0;
	@%p9 bra 	$L__BB0_19;
	ld.global.u32 	%r95, [%rd5];
$L__BB0_19:
	st.shared.u32 	[%r86], %r95;
	add.s64 	%rd24, %rd34, 2;
	setp.ge.u64 	%p10, %rd24, %rd8;
	mov.b32 	%r96, 0;
	@%p10 bra 	$L__BB0_21;
	ld.global.u32 	%r96, [%rd5+4];
$L__BB0_21:
	st.shared.u32 	[%r86+4], %r96;
	add.s64 	%rd25, %rd34, 3;
	setp.ge.u64 	%p11, %rd25, %rd8;
	mov.b32 	%r97, 0;
	@%p11 bra 	$L__BB0_23;
	ld.global.u32 	%r97, [%rd5+8];
$L__BB0_23:
	st.shared.u32 	[%r86+8], %r97;
	add.s64 	%rd26, %rd34, 4;
	setp.ge.u64 	%p12, %rd26, %rd8;
	mov.b32 	%r98, 0;
	@%p12 bra 	$L__BB0_25;
	ld.global.u32 	%r98, [%rd5+12];
$L__BB0_25:
	st.shared.u32 	[%r86+12], %r98;
	add.s64 	%rd27, %rd34, 5;
	setp.ge.u64 	%p13, %rd27, %rd8;
	mov.b32 	%r99, 0;
	@%p13 bra 	$L__BB0_27;
	ld.global.u32 	%r99, [%rd5+16];
$L__BB0_27:
	st.shared.u32 	[%r86+16], %r99;
	add.s64 	%rd28, %rd34, 6;
	setp.ge.u64 	%p14, %rd28, %rd8;
	mov.b32 	%r100, 0;
	@%p14 bra 	$L__BB0_29;
	ld.global.u32 	%r100, [%rd5+20];
$L__BB0_29:
	st.shared.u32 	[%r86+20], %r100;
	add.s64 	%rd29, %rd34, 7;
	setp.ge.u64 	%p15, %rd29, %rd8;
	mov.b32 	%r101, 0;
	@%p15 bra 	$L__BB0_31;
	ld.global.u32 	%r101, [%rd5+24];
$L__BB0_31:
	st.shared.u32 	[%r86+24], %r101;
	add.s64 	%rd30, %rd34, 8;
	setp.ge.u64 	%p16, %rd30, %rd8;
	mov.b32 	%r102, 0;
	@%p16 bra 	$L__BB0_33;
	ld.global.u32 	%r102, [%rd5+28];
$L__BB0_33:
	st.shared.u32 	[%r86+28], %r102;
	add.s64 	%rd35, %rd35, 64;
	add.s64 	%rd34, %rd34, 16;
	add.s32 	%r86, %r86, 64;
	setp.ne.s64 	%p17, %rd35, 2048;
	@%p17 bra 	$L__BB0_1;
	bar.sync 	0;
	shl.b32 	%r56, %r2, 2;
	add.s32 	%r37, %r39, %r56;
	setp.gt.u32 	%p18, %r2, 255;
	@%p18 bra 	$L__BB0_36;
	ld.shared.u32 	%r58, [%r37+1024];
	ld.shared.u32 	%r59, [%r37];
	add.s32 	%r60, %r59, %r58;
	st.shared.u32 	[%r37], %r60;
$L__BB0_36:
	bar.sync 	0;
	setp.gt.u32 	%p19, %r2, 127;
	@%p19 bra 	$L__BB0_38;
	ld.shared.u32 	%r61, [%r37+512];
	ld.shared.u32 	%r62, [%r37];
	add.s32 	%r63, %r62, %r61;
	st.shared.u32 	[%r37], %r63;
$L__BB0_38:
	bar.sync 	0;
	setp.gt.u32 	%p20, %r2, 63;
	@%p20 bra 	$L__BB0_40;
	ld.shared.u32 	%r64, [%r37+256];
	ld.shared.u32 	%r65, [%r37];
	add.s32 	%r66, %r65, %r64;
	st.shared.u32 	[%r37], %r66;
$L__BB0_40:
	bar.sync 	0;
	setp.gt.u32 	%p21, %r2, 31;
	@%p21 bra 	$L__BB0_42;
	ld.shared.u32 	%r67, [%r37+128];
	ld.shared.u32 	%r68, [%r37];
	add.s32 	%r69, %r68, %r67;
	st.shared.u32 	[%r37], %r69;
$L__BB0_42:
	bar.sync 	0;
	setp.gt.u32 	%p22, %r2, 15;
	@%p22 bra 	$L__BB0_44;
	ld.shared.u32 	%r70, [%r37+64];
	ld.shared.u32 	%r71, [%r37];
	add.s32 	%r72, %r71, %r70;
	st.shared.u32 	[%r37], %r72;
$L__BB0_44:
	bar.sync 	0;
	setp.gt.u32 	%p23, %r2, 7;
	@%p23 bra 	$L__BB0_46;
	ld.shared.u32 	%r73, [%r37+32];
	ld.shared.u32 	%r74, [%r37];
	add.s32 	%r75, %r74, %r73;
	st.shared.u32 	[%r37], %r75;
$L__BB0_46:
	bar.sync 	0;
	setp.gt.u32 	%p24, %r2, 3;
	@%p24 bra 	$L__BB0_48;
	ld.shared.u32 	%r76, [%r37+16];
	ld.shared.u32 	%r77, [%r37];
	add.s32 	%r78, %r77, %r76;
	st.shared.u32 	[%r37], %r78;
$L__BB0_48:
	bar.sync 	0;
	setp.gt.u32 	%p25, %r2, 1;
	@%p25 bra 	$L__BB0_50;
	ld.shared.u32 	%r79, [%r37+8];
	ld.shared.u32 	%r80, [%r37];
	add.s32 	%r81, %r80, %r79;
	st.shared.u32 	[%r37], %r81;
$L__BB0_50:
	bar.sync 	0;
	setp.ne.s32 	%p26, %r2, 0;
	@%p26 bra 	$L__BB0_52;
	ld.shared.u32 	%r82, [_ZZ10sum_sharedPilS_E3buf+4];
	ld.shared.u32 	%r83, [%r37];
	add.s32 	%r84, %r83, %r82;
	st.shared.u32 	[%r37], %r84;
$L__BB0_52:
	setp.ne.s32 	%p27, %r2, 0;
	bar.sync 	0;
	@%p27 bra 	$L__BB0_54;
	ld.shared.u32 	%r85, [_ZZ10sum_sharedPilS_E3buf];
	cvta.to.global.u64 	%rd31, %rd9;
	mul.wide.u32 	%rd32, %r1, 4;
	add.s64 	%rd33, %rd31, %rd32;
	st.global.u32 	[%rd33], %r85;
$L__BB0_54:
	ret;

}
	// .globl	_Z14sum_block_shflPilS_
.visible .entry _Z14sum_block_shflPilS_(
	.param .u64 .ptr .align 1 _Z14sum_block_shflPilS__param_0,
	.param .u64 _Z14sum_block_shflPilS__param_1,
	.param .u64 .ptr .align 1 _Z14sum_block_shflPilS__param_2
)
{
	.reg .pred 	%p<14>;
	.reg .b32 	%r<35>;
	.reg .b64 	%rd<14>;
	// demoted variable
	.shared .align 4 .b8 _ZZ14sum_block_shflPilS_E3buf[64];
	ld.param.u64 	%rd3, [_Z14sum_block_shflPilS__param_0];
	ld.param.u64 	%rd5, [_Z14sum_block_shflPilS__param_1];
	ld.param.u64 	%rd4, [_Z14sum_block_shflPilS__param_2];
	mov.u32 	%r1, %ctaid.x;
	mul.wide.u32 	%rd6, %r1, 512;
	mov.u32 	%r7, %tid.x;
	cvt.u64.u32 	%rd1, %r7;
	add.s64 	%rd2, %rd6, %rd1;
	setp.ge.u64 	%p1, %rd2, %rd5;
	mov.b32 	%r34, 0;
	@%p1 bra 	$L__BB1_2;
	cvta.to.global.u64 	%rd7, %rd3;
	shl.b64 	%rd8, %rd2, 2;
	add.s64 	%rd9, %rd7, %rd8;
	ld.global.u32 	%r34, [%rd9];
$L__BB1_2:
	shfl.sync.down.b32	%r8|%p2, %r34, 16, 31, -1;
	add.s32 	%r9, %r8, %r34;
	shfl.sync.down.b32	%r10|%p3, %r9, 8, 31, 65535;
	add.s32 	%r11, %r9, %r10;
	shfl.sync.down.b32	%r12|%p4, %r11, 4, 31, 255;
	add.s32 	%r13, %r11, %r12;
	shfl.sync.down.b32	%r14|%p5, %r13, 2, 31, 15;
	add.s32 	%r15, %r13, %r14;
	shfl.sync.down.b32	%r16|%p6, %r15, 1, 31, 3;
	add.s32 	%r4, %r15, %r16;
	and.b64  	%rd10, %rd1, 31;
	setp.ne.s64 	%p7, %rd10, 0;
	@%p7 bra 	$L__BB1_4;
	cvt.u32.u64 	%r17, %rd1;
	shr.u32 	%r18, %r17, 3;
	mov.u32 	%r19, _ZZ14sum_block_shflPilS_E3buf;
	add.s32 	%r20, %r19, %r18;
	st.shared.u32 	[%r20], %r4;
$L__BB1_4:
	cvt.u32.u64 	%r21, %rd1;
	bar.sync 	0;
	setp.gt.u32 	%p8, %r21, 15;
	@%p8 bra 	$L__BB1_7;
	shl.b32 	%r23, %r21, 2;
	mov.u32 	%r24, _ZZ14sum_block_shflPilS_E3buf;
	add.s32 	%r25, %r24, %r23;
	ld.shared.u32 	%r26, [%r25];
	shfl.sync.down.b32	%r27|%p9, %r26, 8, 31, 65535;
	add.s32 	%r28, %r27, %r26;
	shfl.sync.down.b32	%r29|%p10, %r28, 4, 31, 255;
	add.s32 	%r30, %r28, %r29;
	shfl.sync.down.b32	%r31|%p11, %r30, 2, 31, 15;
	add.s32 	%r32, %r30, %r31;
	shfl.sync.down.b32	%r33|%p12, %r32, 1, 31, 3;
	add.s32 	%r5, %r32, %r33;
	setp.ne.s32 	%p13, %r21, 0;
	@%p13 bra 	$L__BB1_7;
	cvta.to.global.u64 	%rd11, %rd4;
	mul.wide.u32 	%rd12, %r1, 4;
	add.s64 	%rd13, %rd11, %rd12;
	st.global.u32 	[%rd13], %r5;
$L__BB1_7:
	ret;

}


// ===== COMPILED SASS (sm_100) =====

	.target	sm_100

	.elftype	@"ET_EXEC"


//--------------------- .note.nv.tkinfo           --------------------------
	.section	.note.nv.tkinfo,"",@"SHT_NOTE"
	.sectionflags	@"SHF_NOTE_NV_TKINFO"
	.tkinfo
        /*0018*/ 	.word	0x00000002
        /*0030*/ 	.string	""
        /*0030*/ 	.string	"ptxas"
        /*0030*/ 	.string	"Cuda compilation tools, release 13.0, V13.0.88"
        /*0030*/ 	.string	"Build cuda_13.0.r13.0/compiler.36424714_0"
        /*0030*/ 	.string	"-arch sm_100 -m 64 "



//--------------------- .note.nv.cuinfo           --------------------------
	.section	.note.nv.cuinfo,"",@"SHT_NOTE"
	.sectionflags	@"SHF_NOTE_NV_CUINFO"
        /*0018*/ 	.short	0x0002
        /*001a*/ 	.short	0x0064
        /*001c*/ 	.short	0x0082
	.zero		2


//--------------------- .nv.info                  --------------------------
	.section	.nv.info,"",@"SHT_CUDA_INFO"
	.align	4


	//----- nvinfo : EIATTR_REGCOUNT
	.align		4
        /*0000*/ 	.byte	0x04, 0x2f
        /*0002*/ 	.short	(.L_1 - .L_0)
	.align		4
.L_0:
        /*0004*/ 	.word	index@(_Z10sum_sharedPilS_)
        /*0008*/ 	.word	0x0000001c


	//----- nvinfo : EIATTR_FRAME_SIZE
	.align		4
.L_1:
        /*000c*/ 	.byte	0x04, 0x11
        /*000e*/ 	.short	(.L_3 - .L_2)
	.align		4
.L_2:
        /*0010*/ 	.word	index@(_Z10sum_sharedPilS_)
        /*0014*/ 	.word	0x00000000


	//----- nvinfo : EIATTR_REGCOUNT
	.align		4
.L_3:
        /*0018*/ 	.byte	0x04, 0x2f
        /*001a*/ 	.short	(.L_5 - .L_4)
	.align		4
.L_4:
        /*001c*/ 	.word	index@(_Z14sum_block_shflPilS_)
        /*0020*/ 	.word	0x00000010


	//----- nvinfo : EIATTR_FRAME_SIZE
	.align		4
.L_5:
        /*0024*/ 	.byte	0x04, 0x11
        /*0026*/ 	.short	(.L_7 - .L_6)
	.align		4
.L_6:
        /*0028*/ 	.word	index@(_Z14sum_block_shflPilS_)
        /*002c*/ 	.word	0x00000000


	//----- nvinfo : EIATTR_MIN_STACK_SIZE
	.align		4
.L_7:
        /*0030*/ 	.byte	0x04, 0x12
        /*0032*/ 	.short	(.L_9 - .L_8)
	.align		4
.L_8:
        /*0034*/ 	.word	index@(_Z14sum_block_shflPilS_)
        /*0038*/ 	.word	0x00000000


	//----- nvinfo : EIATTR_MIN_STACK_SIZE
	.align		4
.L_9:
        /*003c*/ 	.byte	0x04, 0x12
        /*003e*/ 	.short	(.L_11 - .L_10)
	.align		4
.L_10:
        /*0040*/ 	.word	index@(_Z10sum_sharedPilS_)
        /*0044*/ 	.word	0x00000000
.L_11:


//--------------------- .nv.compat                --------------------------
	.section	.nv.compat,"",@"SHT_CUDA_COMPAT_INFO"
	.align	4
        /*0000*/ 	.byte	0x02, 0x09, 0x00, 0x00, 0x02, 0x02, 0x01, 0x00, 0x02, 0x05, 0x05, 0x00, 0x03, 0x07, 0x01, 0x01
        /*0010*/ 	.byte	0x02, 0x03, 0x00, 0x00, 0x02, 0x06, 0x01, 0x00, 0x04, 0x0b, 0x08, 0x00, 0x09, 0x00, 0x00, 0x00
        /*0020*/ 	.byte	0x00, 0x00, 0x00, 0x00


//--------------------- .nv.info._Z14sum_block_shflPilS_ --------------------------
	.section	.nv.info._Z14sum_block_shflPilS_,"",@"SHT_CUDA_INFO"
	.sectionflags	@""
	.align	4


	//----- nvinfo : EIATTR_CUDA_API_VERSION
	.align		4
        /*0000*/ 	.byte	0x04, 0x37
        /*0002*/ 	.short	(.L_13 - .L_12)
.L_12:
        /*0004*/ 	.word	0x00000082


	//----- nvinfo : EIATTR_KPARAM_INFO
	.align		4
.L_13:
        /*0008*/ 	.byte	0x04, 0x17
        /*000a*/ 	.short	(.L_15 - .L_14)
.L_14:
        /*000c*/ 	.word	0x00000000
        /*0010*/ 	.short	0x0002
        /*0012*/ 	.short	0x0010
        /*0014*/ 	.byte	0x00, 0xf5, 0x21, 0x00


	//----- nvinfo : EIATTR_KPARAM_INFO
	.align		4
.L_15:
        /*0018*/ 	.byte	0x04, 0x17
        /*001a*/ 	.short	(.L_17 - .L_16)
.L_16:
        /*001c*/ 	.word	0x00000000
        /*0020*/ 	.short	0x0001
        /*0022*/ 	.short	0x0008
        /*0024*/ 	.byte	0x00, 0xf0, 0x21, 0x00


	//----- nvinfo : EIATTR_KPARAM_INFO
	.align		4
.L_17:
        /*0028*/ 	.byte	0x04, 0x17
        /*002a*/ 	.short	(.L_19 - .L_18)
.L_18:
        /*002c*/ 	.word	0x00000000
        /*0030*/ 	.short	0x0000
        /*0032*/ 	.short	0x0000
        /*0034*/ 	.byte	0x00, 0xf5, 0x21, 0x00


	//----- nvinfo : EIATTR_SPARSE_MMA_MASK
	.align		4
.L_19:
        /*0038*/ 	.byte	0x03, 0x50
        /*003a*/ 	.short	0x0000


	//----- nvinfo : EIATTR_MAXREG_COUNT
	.align		4
        /*003c*/ 	.byte	0x03, 0x1b
        /*003e*/ 	.short	0x00ff


	//----- nvinfo : EIATTR_NUM_BARRIERS
	.align		4
        /*0040*/ 	.byte	0x02, 0x4c
        /*0042*/ 	.byte	0x01
	.zero		1


	//----- nvinfo : EIATTR_MERCURY_ISA_VERSION
	.align		4
        /*0044*/ 	.byte	0x03, 0x5f
        /*0046*/ 	.short	0x0101


	//----- nvinfo : EIATTR_COOP_GROUP_MASK_REGIDS
	.align		4
        /*0048*/ 	.byte	0x04, 0x29
        /*004a*/ 	.short	(.L_21 - .L_20)


	//   ....[0]....
.L_20:
        /*004c*/ 	.word	0xffffffff


	//   ....[1]....
        /*0050*/ 	.word	0x0500000a


	//   ....[2]....
        /*0054*/ 	.word	0x0500000c


	//   ....[3]....
        /*0058*/ 	.word	0x0500000d


	//   ....[4]....
        /*005c*/ 	.word	0x05000008


	//   ....[5]....
        /*0060*/ 	.word	0x0500000a


	//   ....[6]....
        /*0064*/ 	.word	0x0500000c


	//   ....[7]....
        /*0068*/ 	.word	0x0500000d


	//   ....[8]....
        /*006c*/ 	.word	0x05000008


	//----- nvinfo : EIATTR_COOP_GROUP_INSTR_OFFSETS
	.align		4
.L_21:
        /*0070*/ 	.byte	0x04, 0x28
        /*0072*/ 	.short	(.L_23 - .L_22)


	//   ....[0]....
.L_22:
        /*0074*/ 	.word	0x00000150


	//   ....[1]....
        /*0078*/ 	.word	0x00000180


	//   ....[2]....
        /*007c*/ 	.word	0x000001c0


	//   ....[3]....
        /*0080*/ 	.word	0x000001e0


	//   ....[4]....
        /*0084*/ 	.word	0x00000200


	//   ....[5]....
        /*0088*/ 	.word	0x000002b0


	//   ....[6]....
        /*008c*/ 	.word	0x000002d0


	//   ....[7]....
        /*0090*/ 	.word	0x000002f0


	//   ....[8]....
        /*0094*/ 	.word	0x00000310


	//----- nvinfo : EIATTR_VRC_CTA_INIT_COUNT
	.align		4
.L_23:
        /*0098*/ 	.byte	0x02, 0x4a
	.zero		1
	.zero		1


	//----- nvinfo : EIATTR_EXIT_INSTR_OFFSETS
	.align		4
        /*009c*/ 	.byte	0x04, 0x1c
        /*009e*/ 	.short	(.L_25 - .L_24)


	//   ....[0]....
.L_24:
        /*00a0*/ 	.word	0x00000240


	//   ....[1]....
        /*00a4*/ 	.word	0x00000320


	//   ....[2]....
        /*00a8*/ 	.word	0x00000370


	//----- nvinfo : EIATTR_CBANK_PARAM_SIZE
	.align		4
.L_25:
        /*00ac*/ 	.byte	0x03, 0x19
        /*00ae*/ 	.short	0x0018


	//----- nvinfo : EIATTR_PARAM_CBANK
	.align		4
        /*00b0*/ 	.byte	0x04, 0x0a
        /*00b2*/ 	.short	(.L_27 - .L_26)
	.align		4
.L_26:
        /*00b4*/ 	.word	index@(.nv.constant0._Z14sum_block_shflPilS_)
        /*00b8*/ 	.short	0x0380
        /*00ba*/ 	.short	0x0018


	//----- nvinfo : EIATTR_SW_WAR
	.align		4
.L_27:
        /*00bc*/ 	.byte	0x04, 0x36
        /*00be*/ 	.short	(.L_29 - .L_28)
.L_28:
        /*00c0*/ 	.word	0x00000008
.L_29:


//--------------------- .nv.info._Z10sum_sharedPilS_ --------------------------
	.section	.nv.info._Z10sum_sharedPilS_,"",@"SHT_CUDA_INFO"
	.sectionflags	@""
	.align	4


	//----- nvinfo : EIATTR_CUDA_API_VERSION
	.align		4
        /*0000*/ 	.byte	0x04, 0x37
        /*0002*/ 	.short	(.L_31 - .L_30)
.L_30:
        /*0004*/ 	.word	0x00000082


	//----- nvinfo : EIATTR_KPARAM_INFO
	.align		4
.L_31:
        /*0008*/ 	.byte	0x04, 0x17
        /*000a*/ 	.short	(.L_33 - .L_32)
.L_32:
        /*000c*/ 	.word	0x00000000
        /*0010*/ 	.short	0x0002
        /*0012*/ 	.short	0x0010
        /*0014*/ 	.byte	0x00, 0xf5, 0x21, 0x00


	//----- nvinfo : EIATTR_KPARAM_INFO
	.align		4
.L_33:
        /*0018*/ 	.byte	0x04, 0x17
        /*001a*/ 	.short	(.L_35 - .L_34)
.L_34:
        /*001c*/ 	.word	0x00000000
        /*0020*/ 	.short	0x0001
        /*0022*/ 	.short	0x0008
        /*0024*/ 	.byte	0x00, 0xf0, 0x21, 0x00


	//----- nvinfo : EIATTR_KPARAM_INFO
	.align		4
.L_35:
        /*0028*/ 	.byte	0x04, 0x17
        /*002a*/ 	.short	(.L_37 - .L_36)
.L_36:
        /*002c*/ 	.word	0x00000000
        /*0030*/ 	.short	0x0000
        /*0032*/ 	.short	0x0000
        /*0034*/ 	.byte	0x00, 0xf5, 0x21, 0x00


	//----- nvinfo : EIATTR_SPARSE_MMA_MASK
	.align		4
.L_37:
        /*0038*/ 	.byte	0x03, 0x50
        /*003a*/ 	.short	0x0000


	//----- nvinfo : EIATTR_MAXREG_COUNT
	.align		4
        /*003c*/ 	.byte	0x03, 0x1b
        /*003e*/ 	.short	0x00ff


	//----- nvinfo : EIATTR_NUM_BARRIERS
	.align		4
        /*0040*/ 	.byte	0x02, 0x4c
        /*0042*/ 	.byte	0x01
	.zero		1


	//----- nvinfo : EIATTR_MERCURY_ISA_VERSION
	.align		4
        /*0044*/ 	.byte	0x03, 0x5f
        /*0046*/ 	.short	0x0101


	//----- nvinfo : EIATTR_VRC_CTA_INIT_COUNT
	.align		4
        /*0048*/ 	.byte	0x02, 0x4a
	.zero		1
	.zero		1


	//----- nvinfo : EIATTR_EXIT_INSTR_OFFSETS
	.align		4
        /*004c*/ 	.byte	0x04, 0x1c
        /*004e*/ 	.short	(.L_39 - .L_38)


	//   ....[0]....
.L_38:
        /*0050*/ 	.word	0x00000bc0


	//   ....[1]....
        /*0054*/ 	.word	0x00000c40


	//----- nvinfo : EIATTR_CBANK_PARAM_SIZE
	.align		4
.L_39:
        /*0058*/ 	.byte	0x03, 0x19
        /*005a*/ 	.short	0x0018


	//----- nvinfo : EIATTR_PARAM_CBANK
	.align		4
        /*005c*/ 	.byte	0x04, 0x0a
        /*005e*/ 	.short	(.L_41 - .L_40)
	.align		4
.L_40:
        /*0060*/ 	.word	index@(.nv.constant0._Z10sum_sharedPilS_)
        /*0064*/ 	.short	0x0380
        /*0066*/ 	.short	0x0018


	//----- nvinfo : EIATTR_SW_WAR
	.align		4
.L_41:
        /*0068*/ 	.byte	0x04, 0x36
        /*006a*/ 	.short	(.L_43 - .L_42)
.L_42:
        /*006c*/ 	.word	0x00000008
.L_43:


//--------------------- .nv.callgraph             --------------------------
	.section	.nv.callgraph,"",@"SHT_CUDA_CALLGRAPH"
	.align	4
	.sectionentsize	8
	.align		4
        /*0000*/ 	.word	0x00000000
	.align		4
        /*0004*/ 	.word	0xffffffff
	.align		4
        /*0008*/ 	.word	0x00000000
	.align		4
        /*000c*/ 	.word	0xfffffffe
	.align		4
        /*0010*/ 	.word	0x00000000
	.align		4
        /*0014*/ 	.word	0xfffffffd
	.align		4
        /*0018*/ 	.word	0x00000000
	.align		4
        /*001c*/ 	.word	0xfffffffc


//--------------------- .text._Z14sum_block_shflPilS_ --------------------------
	.section	.text._Z14sum_block_shflPilS_,"ax",@progbits
	.align	128
        .global         _Z14sum_block_shflPilS_
        .type           _Z14sum_block_shflPilS_,@function
        .size           _Z14sum_block_shflPilS_,(.L_x_3 - _Z14sum_block_shflPilS_)
        .other          _Z14sum_block_shflPilS_,@"STO_CUDA_ENTRY STV_DEFAULT"
_Z14sum_block_shflPilS_:
.text._Z14sum_block_shflPilS_:
[----:B------:R-:W-:Y:S01]  /*0000*/  LDC R1, c[0x0][0x37c] ;  /* 0x0000df00ff017b82 */ /* 0x000fe20000000800 */
[----:B------:R-:W0:Y:S01]  /*0010*/  S2R R5, SR_CTAID.X ;  /* 0x0000000000057919 */ /* 0x000e220000002500 */
[----:B------:R-:W1:Y:S01]  /*0020*/  LDCU.64 UR4, c[0x0][0x388] ;  /* 0x00007100ff0477ac */ /* 0x000e620008000a00 */
[----:B------:R-:W-:Y:S01]  /*0030*/  IMAD.MOV.U32 R3, RZ, RZ, RZ ;  /* 0x000000ffff037224 */ /* 0x000fe200078e00ff */
[----:B------:R-:W0:Y:S01]  /*0040*/  S2R R2, SR_TID.X ;  /* 0x0000000000027919 */ /* 0x000e220000002100 */
[----:B------:R-:W2:Y:S01]  /*0050*/  LDCU.64 UR6, c[0x0][0x358] ;  /* 0x00006b00ff0677ac */ /* 0x000ea20008000a00 */
[----:B------:R-:W-:Y:S02]  /*0060*/  IMAD.MOV.U32 R0, RZ, RZ, RZ ;  /* 0x000000ffff007224 */ /* 0x000fe400078e00ff */
[----:B0-----:R-:W-:-:S03]  /*0070*/  IMAD.WIDE.U32 R6, R5, 0x200, R2 ;  /* 0x0000020005067825 */ /* 0x001fc600078e0002 */
[----:B-1----:R-:W-:-:S04]  /*0080*/  ISETP.GE.U32.AND P0, PT, R6, UR4, PT ;  /* 0x0000000406007c0c */ /* 0x002fc8000bf06070 */
[----:B------:R-:W-:-:S13]  /*0090*/  ISETP.GE.U32.AND.EX P0, PT, R7, UR5, PT, P0 ;  /* 0x0000000507007c0c */ /* 0x000fda000bf06100 */
[----:B------:R-:W0:Y:S02]  /*00a0*/  @!P0 LDC.64 R8, c[0x0][0x380] ;  /* 0x0000e000ff088b82 */ /* 0x000e240000000a00 */
[----:B0-----:R-:W-:-:S04]  /*00b0*/  @!P0 LEA R8, P1, R6, R8, 0x2 ;  /* 0x0000000806088211 */ /* 0x001fc800078210ff */
[----:B------:R-:W-:-:S05]  /*00c0*/  @!P0 LEA.HI.X R9, R6, R9, R7, 0x2, P1 ;  /* 0x0000000906098211 */ /* 0x000fca00008f1407 */
[----:B--2---:R0:W2:Y:S01]  /*00d0*/  @!P0 LDG.E R0, desc[UR6][R8.64] ;  /* 0x0000000608008981 */ /* 0x0040a2000c1e1900 */
[----:B------:R-:W-:Y:S01]  /*00e0*/  IMAD.MOV.U32 R10, RZ, RZ, 0xffff ;  /* 0x0000ffffff0a7424 */ /* 0x000fe200078e00ff */
[C---:B------:R-:W-:Y:S01]  /*00f0*/  LOP3.LUT P0, RZ, R2.reuse, 0x1f, RZ, 0xc0, !PT ;  /* 0x0000001f02ff7812 */ /* 0x040fe2000780c0ff */
[----:B------:R-:W-:Y:S01]  /*0100*/  IMAD.MOV.U32 R12, RZ, RZ, 0xff ;  /* 0x000000ffff0c7424 */ /* 0x000fe200078e00ff */
[----:B------:R-:W-:Y:S01]  /*0110*/  ISETP.GT.U32.AND P1, PT, R2, 0xf, PT ;  /* 0x0000000f0200780c */ /* 0x000fe20003f24070 */
[----:B------:R-:W-:Y:S02]  /*0120*/  IMAD.MOV.U32 R13, RZ, RZ, 0xf ;  /* 0x0000000fff0d7424 */ /* 0x000fe400078e00ff */
[----:B0-----:R-:W-:-:S08]  /*0130*/  IMAD.MOV.U32 R8, RZ, RZ, 0x3 ;  /* 0x00000003ff087424 */ /* 0x001fd000078e00ff */
[----:B------:R-:W0:Y:S01]  /*0140*/  @!P0 S2R R9, SR_CgaCtaId ;  /* 0x0000000000098919 */ /* 0x000e220000008800 */
[----:B--2---:R-:W1:Y:S02]  /*0150*/  SHFL.DOWN PT, R7, R0, 0x10, 0x1f ;  /* 0x0a001f0000077f89 */ /* 0x004e6400000e0000 */
[----:B-1----:R-:W-:Y:S02]  /*0160*/  IADD3 R7, PT, PT, R7, R0, RZ ;  /* 0x0000000007077210 */ /* 0x002fe40007ffe0ff */
[----:B------:R-:W-:-:S03]  /*0170*/  @!P0 MOV R0, 0x400 ;  /* 0x0000040000008802 */ /* 0x000fc60000000f00 */
[----:B------:R-:W1:Y:S01]  /*0180*/  SHFL.DOWN PT, R4, R7, 0x8, 0x1f ;  /* 0x09001f0007047f89 */ /* 0x000e6200000e0000 */
[----:B0-----:R-:W-:-:S04]  /*0190*/  @!P0 LEA R9, R9, R0, 0x18 ;  /* 0x0000000009098211 */ /* 0x001fc800078ec0ff */
[----:B------:R-:W-:Y:S01]  /*01a0*/  @!P0 LEA.HI R9, R2, R9, RZ, 0x1d ;  /* 0x0000000902098211 */ /* 0x000fe200078fe8ff */
[----:B-1----:R-:W-:-:S05]  /*01b0*/  IMAD.IADD R4, R7, 0x1, R4 ;  /* 0x0000000107047824 */ /* 0x002fca00078e0204 */
[----:B------:R-:W0:Y:S02]  /*01c0*/  SHFL.DOWN PT, R11, R4, 0x4, 0x1f ;  /* 0x08801f00040b7f89 */ /* 0x000e2400000e0000 */
[----:B0-----:R-:W-:-:S05]  /*01d0*/  IADD3 R11, PT, PT, R4, R11, RZ ;  /* 0x0000000b040b7210 */ /* 0x001fca0007ffe0ff */
[----:B------:R-:W0:Y:S02]  /*01e0*/  SHFL.DOWN PT, R6, R11, 0x2, 0x1f ;  /* 0x08401f000b067f89 */ /* 0x000e2400000e0000 */
[----:B0-----:R-:W-:-:S05]  /*01f0*/  IMAD.IADD R6, R11, 0x1, R6 ;  /* 0x000000010b067824 */ /* 0x001fca00078e0206 */
[----:B------:R-:W0:Y:S02]  /*0200*/  SHFL.DOWN PT, R7, R6, 0x1, 0x1f ;  /* 0x08201f0006077f89 */ /* 0x000e2400000e0000 */
[----:B0-----:R-:W-:-:S05]  /*0210*/  IADD3 R0, PT, PT, R6, R7, RZ ;  /* 0x0000000706007210 */ /* 0x001fca0007ffe0ff */
[----:B------:R0:W-:Y:S01]  /*0220*/  @!P0 STS [R9], R0 ;  /* 0x0000000009008388 */ /* 0x0001e20000000800 */
[----:B------:R-:W-:Y:S06]  /*0230*/  BAR.SYNC.DEFER_BLOCKING 0x0 ;  /* 0x0000000000007b1d */ /* 0x000fec0000010000 */
[----:B------:R-:W-:Y:S05]  /*0240*/  @P1 EXIT ;  /* 0x000000000000194d */ /* 0x000fea0003800000 */
[----:B------:R-:W1:Y:S01]  /*0250*/  S2UR UR5, SR_CgaCtaId ;  /* 0x00000000000579c3 */ /* 0x000e620000008800 */
[----:B------:R-:W-:Y:S01]  /*0260*/  UMOV UR4, 0x400 ;  /* 0x0000040000047882 */ /* 0x000fe20000000000 */
[----:B------:R-:W-:Y:S01]  /*0270*/  ISETP.NE.AND P0, PT, R2, RZ, PT ;  /* 0x000000ff0200720c */ /* 0x000fe20003f05270 */
[----:B-1----:R-:W-:-:S06]  /*0280*/  ULEA UR4, UR5, UR4, 0x18 ;  /* 0x0000000405047291 */ /* 0x002fcc000f8ec0ff */
[----:B0-----:R-:W-:-:S06]  /*0290*/  LEA R0, R2, UR4, 0x2 ;  /* 0x0000000402007c11 */ /* 0x001fcc000f8e10ff */
[----:B------:R-:W0:Y:S04]  /*02a0*/  LDS R0, [R0] ;  /* 0x0000000000007984 */ /* 0x000e280000000800 */
[----:B0-----:R-:W0:Y:S02]  /*02b0*/  SHFL.DOWN PT, R3, R0, 0x8, 0x1f ;  /* 0x09001f0000037f89 */ /* 0x001e2400000e0000 */
[----:B0-----:R-:W-:-:S05]  /*02c0*/  IMAD.IADD R3, R0, 0x1, R3 ;  /* 0x0000000100037824 */ /* 0x001fca00078e0203 */
[----:B------:R-:W0:Y:S02]  /*02d0*/  SHFL.DOWN PT, R4, R3, 0x4, 0x1f ;  /* 0x08801f0003047f89 */ /* 0x000e2400000e0000 */
[----:B0-----:R-:W-:-:S05]  /*02e0*/  IMAD.IADD R4, R3, 0x1, R4 ;  /* 0x0000000103047824 */ /* 0x001fca00078e0204 */
[----:B------:R-:W0:Y:S02]  /*02f0*/  SHFL.DOWN PT, R7, R4, 0x2, 0x1f ;  /* 0x08401f0004077f89 */ /* 0x000e2400000e0000 */
[----:B0-----:R-:W-:-:S05]  /*0300*/  IADD3 R7, PT, PT, R4, R7, RZ ;  /* 0x0000000704077210 */ /* 0x001fca0007ffe0ff */
[----:B------:R0:W1:Y:S01]  /*0310*/  SHFL.DOWN PT, R6, R7, 0x1, 0x1f ;  /* 0x08201f0007067f89 */ /* 0x00006200000e0000 */
[----:B------:R-:W-:Y:S05]  /*0320*/  @P0 EXIT ;  /* 0x000000000000094d */ /* 0x000fea0003800000 */
[----:B------:R-:W2:Y:S01]  /*0330*/  LDC.64 R2, c[0x0][0x390] ;  /* 0x0000e400ff027b82 */ /* 0x000ea20000000a00 */
[----:B01----:R-:W-:Y:S02]  /*0340*/  IMAD.IADD R7, R7, 0x1, R6 ;  /* 0x0000000107077824 */ /* 0x003fe400078e0206 */
[----:B--2---:R-:W-:-:S05]  /*0350*/  IMAD.WIDE.U32 R2, R5, 0x4, R2 ;  /* 0x0000000405027825 */ /* 0x004fca00078e0002 */
[----:B------:R-:W-:Y:S01]  /*0360*/  STG.E desc[UR6][R2.64], R7 ;  /* 0x0000000702007986 */ /* 0x000fe2000c101906 */
[----:B------:R-:W-:Y:S05]  /*0370*/  EXIT ;  /* 0x000000000000794d */ /* 0x000fea0003800000 */
.L_x_0:
[----:B------:R-:W-:-:S00]  /*0380*/  BRA `(.L_x_0) ;  /* 0xfffffffc00fc7947 */ /* 0x000fc0000383ffff */
[----:B------:R-:W-:-:S00]  /*0390*/  NOP ;  /* 0x0000000000007918 */ /* 0x000fc00000000000 */
        /* <DEDUP_REMOVED lines=14> */
.L_x_3:


//--------------------- .text._Z10sum_sharedPilS_ --------------------------
	.section	.text._Z10sum_sharedPilS_,"ax",@progbits
	.align	128
        .global         _Z10sum_sharedPilS_
        .type           _Z10sum_sharedPilS_,@function
        .size           _Z10sum_sharedPilS_,(.L_x_4 - _Z10sum_sharedPilS_)
        .other          _Z10sum_sharedPilS_,@"STO_CUDA_ENTRY STV_DEFAULT"
_Z10sum_sharedPilS_:
.text._Z10sum_sharedPilS_:
[----:B------:R-:W-:Y:S01]  /*0000*/  LDC R1, c[0x0][0x37c] ;  /* 0x0000df00ff017b82 */ /* 0x000fe20000000800 */
[----:B------:R-:W0:Y:S07]  /*0010*/  S2R R0, SR_CTAID.X ;  /* 0x0000000000007919 */ /* 0x000e2e0000002500 */
[----:B------:R-:W1:Y:S01]  /*0020*/  S2UR UR6, SR_CgaCtaId ;  /* 0x00000000000679c3 */ /* 0x000e620000008800 */
[----:B------:R-:W-:Y:S01]  /*0030*/  UMOV UR4, 0x400 ;  /* 0x0000040000047882 */ /* 0x000fe20000000000 */
[----:B------:R-:W2:Y:S01]  /*0040*/  LDCU.64 UR8, c[0x0][0x358] ;  /* 0x00006b00ff0877ac */ /* 0x000ea20008000a00 */
[----:B------:R-:W3:Y:S01]  /*0050*/  S2R R23, SR_TID.X ;  /* 0x0000000000177919 */ /* 0x000ee20000002100 */
[----:B------:R-:W4:Y:S04]  /*0060*/  LDCU.64 UR10, c[0x0][0x388] ;  /* 0x00007100ff0a77ac */ /* 0x000f280008000a00 */
[----:B------:R-:W5:Y:S01]  /*0070*/  LDC.64 R2, c[0x0][0x380] ;  /* 0x0000e000ff027b82 */ /* 0x000f620000000a00 */
[----:B------:R-:W-:Y:S01]  /*0080*/  UMOV UR5, URZ ;  /* 0x000000ff00057c82 */ /* 0x000fe20008000000 */
[----:B-1----:R-:W-:-:S03]  /*0090*/  ULEA UR6, UR6, UR4, 0x18 ;  /* 0x0000000406067291 */ /* 0x002fc6000f8ec0ff */
[----:B------:R-:W-:Y:S01]  /*00a0*/  UMOV UR4, URZ ;  /* 0x000000ff00047c82 */ /* 0x000fe20008000000 */
[----:B------:R-:W-:Y:S01]  /*00b0*/  UIADD3 UR7, UPT, UPT, UR6, 0x20, URZ ;  /* 0x0000002006077890 */ /* 0x000fe2000fffe0ff */
[----:B0-----:R-:W-:-:S04]  /*00c0*/  IMAD.WIDE.U32 R6, R0, 0x200, RZ ;  /* 0x0000020000067825 */ /* 0x001fc800078e00ff */
[----:B-----5:R-:W-:Y:S01]  /*00d0*/  IMAD.WIDE.U32 R2, R0, 0x800, R2 ;  /* 0x0000080000027825 */ /* 0x020fe200078e0002 */
[----:B--234-:R-:W-:-:S07]  /*00e0*/  LOP3.LUT R6, R6, 0x7, RZ, 0xfc, !PT ;  /* 0x0000000706067812 */ /* 0x01cfce00078efcff */
.L_x_1:
[C---:B0-----:R-:W-:Y:S02]  /*00f0*/  IADD3 R8, P1, PT, R6.reuse, -0x7, RZ ;  /* 0xfffffff906087810 */ /* 0x041fe40007f3e0ff */
[----:B------:R-:W-:Y:S02]  /*0100*/  CS2R R10, SRZ ;  /* 0x00000000000a7805 */ /* 0x000fe4000001ff00 */
[----:B------:R-:W-:Y:S01]  /*0110*/  IADD3 R5, P0, PT, R6, -0x6, RZ ;  /* 0xfffffffa06057810 */ /* 0x000fe20007f1e0ff */
[----:B------:R-:W-:Y:S01]  /*0120*/  IMAD.MOV.U32 R24, RZ, RZ, RZ ;  /* 0x000000ffff187224 */ /* 0x000fe200078e00ff */
[----:B------:R-:W-:Y:S02]  /*0130*/  ISETP.GE.U32.AND P4, PT, R8, UR10, PT ;  /* 0x0000000a08007c0c */ /* 0x000fe4000bf86070 */
[----:B------:R-:W-:Y:S02]  /*0140*/  IADD3.X R8, PT, PT, R7, -0x1, RZ, P1, !PT ;  /* 0xffffffff07087810 */ /* 0x000fe40000ffe4ff */
[----:B------:R-:W-:-:S02]  /*0150*/  IADD3 R4, P2, PT, R6, -0x5, RZ ;  /* 0xfffffffb06047810 */ /* 0x000fc40007f5e0ff */
[----:B------:R-:W-:Y:S02]  /*0160*/  ISETP.GE.U32.AND.EX P4, PT, R8, UR11, PT, P4 ;  /* 0x0000000b08007c0c */ /* 0x000fe4000bf86140 */
[----:B------:R-:W-:Y:S02]  /*0170*/  ISETP.GE.U32.AND P6, PT, R5, UR10, PT ;  /* 0x0000000a05007c0c */ /* 0x000fe4000bfc6070 */
[----:B------:R-:W-:Y:S02]  /*0180*/  IADD3.X R8, PT, PT, R7, -0x1, RZ, P0, !PT ;  /* 0xffffffff07087810 */ /* 0x000fe400007fe4ff */
[----:B------:R-:W-:Y:S02]  /*0190*/  ISETP.GE.U32.AND P1, PT, R4, UR10, PT ;  /* 0x0000000a04007c0c */ /* 0x000fe4000bf26070 */
[----:B------:R-:W-:Y:S02]  /*01a0*/  IADD3 R4, P5, PT, R6, -0x4, RZ ;  /* 0xfffffffc06047810 */ /* 0x000fe40007fbe0ff */
[----:B------:R-:W-:-:S02]  /*01b0*/  ISETP.GE.U32.AND.EX P6, PT, R8, UR11, PT, P6 ;  /* 0x0000000b08007c0c */ /* 0x000fc4000bfc6160 */
[----:B------:R-:W-:Y:S02]  /*01c0*/  IADD3.X R5, PT, PT, R7, -0x1, RZ, P2, !PT ;  /* 0xffffffff07057810 */ /* 0x000fe400017fe4ff */
[----:B------:R-:W-:Y:S02]  /*01d0*/  ISETP.GE.U32.AND P0, PT, R4, UR10, PT ;  /* 0x0000000a04007c0c */ /* 0x000fe4000bf06070 */
[----:B------:R-:W-:Y:S02]  /*01e0*/  IADD3 R4, P2, PT, R2, UR4, RZ ;  /* 0x0000000402047c10 */ /* 0x000fe4000ff5e0ff */
[----:B------:R-:W-:Y:S02]  /*01f0*/  ISETP.GE.U32.AND.EX P1, PT, R5, UR11, PT, P1 ;  /* 0x0000000b05007c0c */ /* 0x000fe4000bf26110 */
[----:B------:R-:W-:Y:S02]  /*0200*/  IADD3.X R12, PT, PT, R7, -0x1, RZ, P5, !PT ;  /* 0xffffffff070c7810 */ /* 0x000fe40002ffe4ff */
[----:B------:R-:W-:-:S02]  /*0210*/  IADD3.X R5, PT, PT, R3, UR5, RZ, P2, !PT ;  /* 0x0000000503057c10 */ /* 0x000fc400097fe4ff */
[----:B------:R-:W-:Y:S02]  /*0220*/  IADD3 R9, P3, PT, R6, -0x3, RZ ;  /* 0xfffffffd06097810 */ /* 0x000fe40007f7e0ff */
[----:B------:R-:W-:Y:S01]  /*0230*/  ISETP.GE.U32.AND.EX P0, PT, R12, UR11, PT, P0 ;  /* 0x0000000b0c007c0c */ /* 0x000fe2000bf06100 */
[----:B------:R-:W2:Y:S01]  /*0240*/  @!P6 LDG.E R10, desc[UR8][R4.64+0x4] ;  /* 0x00000408040ae981 */ /* 0x000ea2000c1e1900 */
[----:B------:R-:W-:Y:S02]  /*0250*/  ISETP.GE.U32.AND P5, PT, R9, UR10, PT ;  /* 0x0000000a09007c0c */ /* 0x000fe4000bfa6070 */
[C---:B------:R-:W-:Y:S01]  /*0260*/  IADD3 R8, P2, PT, R6.reuse, -0x2, RZ ;  /* 0xfffffffe06087810 */ /* 0x040fe20007f5e0ff */
[----:B------:R-:W3:Y:S01]  /*0270*/  @!P4 LDG.E R24, desc[UR8][R4.64] ;  /* 0x000000080418c981 */ /* 0x000ee2000c1e1900 */
[----:B------:R-:W-:Y:S01]  /*0280*/  IADD3 R9, P6, PT, R6, -0x1, RZ ;  /* 0xffffffff06097810 */ /* 0x000fe20007fde0ff */
[----:B------:R-:W-:Y:S01]  /*0290*/  IMAD.MOV.U32 R12, RZ, RZ, RZ ;  /* 0x000000ffff0c7224 */ /* 0x000fe200078e00ff */
[----:B------:R-:W-:Y:S01]  /*02a0*/  IADD3.X R13, PT, PT, R7, -0x1, RZ, P3, !PT ;  /* 0xffffffff070d7810 */ /* 0x000fe20001ffe4ff */
[----:B------:R-:W4:Y:S01]  /*02b0*/  @!P1 LDG.E R11, desc[UR8][R4.64+0x8] ;  /* 0x00000808040b9981 */ /* 0x000f22000c1e1900 */
[----:B------:R-:W-:-:S02]  /*02c0*/  ISETP.GE.U32.AND P4, PT, R8, UR10, PT ;  /* 0x0000000a08007c0c */ /* 0x000fc4000bf86070 */
[----:B------:R-:W-:Y:S01]  /*02d0*/  ISETP.GE.U32.AND P3, PT, R9, UR10, PT ;  /* 0x0000000a09007c0c */ /* 0x000fe2000bf66070 */
[----:B------:R-:W5:Y:S01]  /*02e0*/  @!P0 LDG.E R12, desc[UR8][R4.64+0xc] ;  /* 0x00000c08040c8981 */ /* 0x000f62000c1e1900 */
[----:B------:R-:W-:Y:S02]  /*02f0*/  IADD3 R8, P1, PT, R6, 0x1, RZ ;  /* 0x0000000106087810 */ /* 0x000fe40007f3e0ff */
[----:B------:R-:W-:Y:S02]  /*0300*/  IADD3.X R9, PT, PT, R7, -0x1, RZ, P2, !PT ;  /* 0xffffffff07097810 */ /* 0x000fe400017fe4ff */
[----:B------:R-:W-:Y:S02]  /*0310*/  ISETP.GE.U32.AND.EX P5, PT, R13, UR11, PT, P5 ;  /* 0x0000000b0d007c0c */ /* 0x000fe4000bfa6150 */
[----:B------:R-:W-:Y:S01]  /*0320*/  ISETP.GE.U32.AND.EX P4, PT, R9, UR11, PT, P4 ;  /* 0x0000000b09007c0c */ /* 0x000fe2000bf86140 */
[----:B------:R-:W-:Y:S01]  /*0330*/  IMAD.X R9, RZ, RZ, R7, P1 ;  /* 0x000000ffff097224 */ /* 0x000fe200008e0607 */
[----:B------:R-:W-:-:S02]  /*0340*/  IADD3.X R13, PT, PT, R7, -0x1, RZ, P6, !PT ;  /* 0xffffffff070d7810 */ /* 0x000fc400037fe4ff */
[----:B------:R-:W-:Y:S02]  /*0350*/  ISETP.GE.U32.AND P2, PT, R8, UR10, PT ;  /* 0x0000000a08007c0c */ /* 0x000fe4000bf46070 */
[C---:B------:R-:W-:Y:S02]  /*0360*/  ISETP.GE.U32.AND P0, PT, R6.reuse, UR10, PT ;  /* 0x0000000a06007c0c */ /* 0x040fe4000bf06070 */
[----:B------:R-:W-:Y:S02]  /*0370*/  ISETP.GE.U32.AND.EX P3, PT, R13, UR11, PT, P3 ;  /* 0x0000000b0d007c0c */ /* 0x000fe4000bf66130 */
[----:B------:R-:W-:Y:S02]  /*0380*/  ISETP.GE.U32.AND.EX P0, PT, R7, UR11, PT, P0 ;  /* 0x0000000b07007c0c */ /* 0x000fe4000bf06100 */
[----:B------:R-:W-:Y:S01]  /*0390*/  ISETP.GE.U32.AND.EX P2, PT, R9, UR11, PT, P2 ;  /* 0x0000000b09007c0c */ /* 0x000fe2000bf46120 */
[----:B------:R-:W-:Y:S01]  /*03a0*/  IMAD.MOV.U32 R13, RZ, RZ, RZ ;  /* 0x000000ffff0d7224 */ /* 0x000fe200078e00ff */
[----:B------:R-:W-:-:S02]  /*03b0*/  IADD3 R8, P6, PT, R6, 0x2, RZ ;  /* 0x0000000206087810 */ /* 0x000fc40007fde0ff */
[----:B------:R-:W-:Y:S02]  /*03c0*/  CS2R R14, SRZ ;  /* 0x00000000000e7805 */ /* 0x000fe4000001ff00 */
[----:B------:R-:W-:Y:S02]  /*03d0*/  ISETP.GE.U32.AND P1, PT, R8, UR10, PT ;  /* 0x0000000a08007c0c */ /* 0x000fe4000bf26070 */
[----:B------:R-:W-:Y:S01]  /*03e0*/  CS2R R8, SRZ ;  /* 0x0000000000087805 */ /* 0x000fe2000001ff00 */
[----:B------:R-:W5:Y:S01]  /*03f0*/  @!P5 LDG.E R13, desc[UR8][R4.64+0x10] ;  /* 0x00001008040dd981 */ /* 0x000f62000c1e1900 */
[----:B------:R-:W-:-:S03]  /*0400*/  IADD3 R17, P5, PT, R6, 0x3, RZ ;  /* 0x0000000306117810 */ /* 0x000fc60007fbe0ff */
[----:B------:R-:W5:Y:S01]  /*0410*/  @!P4 LDG.E R14, desc[UR8][R4.64+0x14] ;  /* 0x00001408040ec981 */ /* 0x000f62000c1e1900 */
[----:B------:R-:W-:Y:S01]  /*0420*/  IADD3 R16, P4, PT, R6, 0x4, RZ ;  /* 0x0000000406107810 */ /* 0x000fe20007f9e0ff */
[----:B------:R-:W-:Y:S02]  /*0430*/  IMAD.X R21, RZ, RZ, R7, P6 ;  /* 0x000000ffff157224 */ /* 0x000fe400030e0607 */
[----:B------:R-:W5:Y:S01]  /*0440*/  @!P3 LDG.E R9, desc[UR8][R4.64+0x18] ;  /* 0x000018080409b981 */ /* 0x000f62000c1e1900 */
[----:B------:R-:W-:-:S03]  /*0450*/  ISETP.GE.U32.AND P3, PT, R17, UR10, PT ;  /* 0x0000000a11007c0c */ /* 0x000fc6000bf66070 */
[----:B------:R-:W5:Y:S01]  /*0460*/  @!P0 LDG.E R8, desc[UR8][R4.64+0x1c] ;  /* 0x00001c0804088981 */ /* 0x000f62000c1e1900 */
[----:B------:R-:W-:-:S03]  /*0470*/  ISETP.GE.U32.AND P0, PT, R16, UR10, PT ;  /* 0x0000000a10007c0c */ /* 0x000fc6000bf06070 */
[----:B------:R-:W5:Y:S01]  /*0480*/  @!P2 LDG.E R15, desc[UR8][R4.64+0x20] ;  /* 0x00002008040fa981 */ /* 0x000f62000c1e1900 */
[C---:B------:R-:W-:Y:S02]  /*0490*/  IADD3 R17, P2, PT, R6.reuse, 0x5, RZ ;  /* 0x0000000506117810 */ /* 0x040fe40007f5e0ff */
[----:B------:R-:W-:Y:S01]  /*04a0*/  IADD3 R16, P6, PT, R6, 0x6, RZ ;  /* 0x0000000606107810 */ /* 0x000fe20007fde0ff */
[--C-:B------:R-:W-:Y:S02]  /*04b0*/  IMAD.X R19, RZ, RZ, R7.reuse, P4 ;  /* 0x000000ffff137224 */ /* 0x100fe400020e0607 */
[--C-:B------:R-:W-:Y:S01]  /*04c0*/  IMAD.X R20, RZ, RZ, R7.reuse, P5 ;  /* 0x000000ffff147224 */ /* 0x100fe200028e0607 */
[----:B------:R-:W-:Y:S01]  /*04d0*/  ISETP.GE.U32.AND P4, PT, R16, UR10, PT ;  /* 0x0000000a10007c0c */ /* 0x000fe2000bf86070 */
[--C-:B------:R-:W-:Y:S01]  /*04e0*/  IMAD.X R18, RZ, RZ, R7.reuse, P2 ;  /* 0x000000ffff127224 */ /* 0x100fe200010e0607 */
[----:B------:R-:W-:Y:S01]  /*04f0*/  ISETP.GE.U32.AND P5, PT, R17, UR10, PT ;  /* 0x0000000a11007c0c */ /* 0x000fe2000bfa6070 */
[----:B------:R-:W-:Y:S01]  /*0500*/  IMAD.X R17, RZ, RZ, R7, P6 ;  /* 0x000000ffff117224 */ /* 0x000fe200030e0607 */
[----:B------:R-:W-:-:S02]  /*0510*/  IADD3 R16, P2, PT, R6, 0x7, RZ ;  /* 0x0000000706107810 */ /* 0x000fc40007f5e0ff */
[----:B------:R-:W-:-:S03]  /*0520*/  IADD3 R22, P6, PT, R6, 0x8, RZ ;  /* 0x0000000806167810 */ /* 0x000fc60007fde0ff */
[--C-:B------:R-:W-:Y:S01]  /*0530*/  IMAD.X R25, RZ, RZ, R7.reuse, P2 ;  /* 0x000000ffff197224 */ /* 0x100fe200010e0607 */
[----:B------:R-:W-:Y:S01]  /*0540*/  ISETP.GE.U32.AND P2, PT, R16, UR10, PT ;  /* 0x0000000a10007c0c */ /* 0x000fe2000bf46070 */
[----:B------:R-:W-:Y:S01]  /*0550*/  IMAD.X R16, RZ, RZ, R7, P6 ;  /* 0x000000ffff107224 */ /* 0x000fe200030e0607 */
[----:B------:R-:W-:Y:S02]  /*0560*/  ISETP.GE.U32.AND P6, PT, R22, UR10, PT ;  /* 0x0000000a16007c0c */ /* 0x000fe4000bfc6070 */
[----:B------:R-:W-:Y:S02]  /*0570*/  ISETP.GE.U32.AND.EX P1, PT, R21, UR11, PT, P1 ;  /* 0x0000000b15007c0c */ /* 0x000fe4000bf26110 */
[----:B------:R-:W-:Y:S02]  /*0580*/  ISETP.GE.U32.AND.EX P3, PT, R20, UR11, PT, P3 ;  /* 0x0000000b14007c0c */ /* 0x000fe4000bf66130 */
[----:B------:R-:W-:Y:S02]  /*0590*/  ISETP.GE.U32.AND.EX P0, PT, R19, UR11, PT, P0 ;  /* 0x0000000b13007c0c */ /* 0x000fe4000bf06100 */
[----:B------:R-:W-:-:S02]  /*05a0*/  ISETP.GE.U32.AND.EX P5, PT, R18, UR11, PT, P5 ;  /* 0x0000000b12007c0c */ /* 0x000fc4000bfa6150 */
[----:B------:R-:W-:Y:S02]  /*05b0*/  ISETP.GE.U32.AND.EX P4, PT, R17, UR11, PT, P4 ;  /* 0x0000000b11007c0c */ /* 0x000fe4000bf86140 */
[----:B------:R-:W-:Y:S02]  /*05c0*/  ISETP.GE.U32.AND.EX P2, PT, R25, UR11, PT, P2 ;  /* 0x0000000b19007c0c */ /* 0x000fe4000bf46120 */
[----:B------:R-:W-:Y:S02]  /*05d0*/  ISETP.GE.U32.AND.EX P6, PT, R16, UR11, PT, P6 ;  /* 0x0000000b10007c0c */ /* 0x000fe4000bfc6160 */
[----:B------:R-:W-:Y:S02]  /*05e0*/  CS2R R16, SRZ ;  /* 0x0000000000107805 */ /* 0x000fe4000001ff00 */
[----:B------:R-:W-:Y:S02]  /*05f0*/  CS2R R18, SRZ ;  /* 0x0000000000127805 */ /* 0x000fe4000001ff00 */
[----:B------:R-:W-:Y:S01]  /*0600*/  CS2R R20, SRZ ;  /* 0x0000000000147805 */ /* 0x000fe2000001ff00 */
[----:B------:R-:W-:Y:S01]  /*0610*/  IMAD.MOV.U32 R22, RZ, RZ, RZ ;  /* 0x000000ffff167224 */ /* 0x000fe200078e00ff */
[----:B------:R-:W5:Y:S04]  /*0620*/  @!P1 LDG.E R16, desc[UR8][R4.64+0x24] ;  /* 0x0000240804109981 */ /* 0x000f68000c1e1900 */
[----:B------:R-:W5:Y:S04]  /*0630*/  @!P3 LDG.E R17, desc[UR8][R4.64+0x28] ;  /* 0x000028080411b981 */ /* 0x000f68000c1e1900 */
[----:B------:R-:W5:Y:S04]  /*0640*/  @!P0 LDG.E R18, desc[UR8][R4.64+0x2c] ;  /* 0x00002c0804128981 */ /* 0x000f68000c1e1900 */
[----:B------:R-:W5:Y:S04]  /*0650*/  @!P5 LDG.E R19, desc[UR8][R4.64+0x30] ;  /* 0x000030080413d981 */ /* 0x000f68000c1e1900 */
[----:B------:R-:W5:Y:S04]  /*0660*/  @!P4 LDG.E R20, desc[UR8][R4.64+0x34] ;  /* 0x000034080414c981 */ /* 0x000f68000c1e1900 */
[----:B------:R-:W5:Y:S04]  /*0670*/  @!P2 LDG.E R21, desc[UR8][R4.64+0x38] ;  /* 0x000038080415a981 */ /* 0x000f68000c1e1900 */
[----:B------:R-:W5:Y:S01]  /*0680*/  @!P6 LDG.E R22, desc[UR8][R4.64+0x3c] ;  /* 0x00003c080416e981 */ /* 0x000f62000c1e1900 */
[----:B------:R-:W-:-:S04]  /*0690*/  UIADD3 UR4, UP0, UPT, UR4, 0x40, URZ ;  /* 0x0000004004047890 */ /* 0x000fc8000ff1e0ff */
[----:B------:R-:W-:Y:S02]  /*06a0*/  UIADD3.X UR5, UPT, UPT, URZ, UR5, URZ, UP0, !UPT ;  /* 0x00000005ff057290 */ /* 0x000fe400087fe4ff */
[----:B------:R-:W-:-:S04]  /*06b0*/  UISETP.NE.U32.AND UP0, UPT, UR4, 0x800, UPT ;  /* 0x000008000400788c */ /* 0x000fc8000bf05070 */
[----:B------:R-:W-:Y:S01]  /*06c0*/  UISETP.NE.AND.EX UP0, UPT, UR5, URZ, UPT, UP0 ;  /* 0x000000ff0500728c */ /* 0x000fe2000bf05300 */
[----:B------:R-:W-:-:S05]  /*06d0*/  IADD3 R6, P0, PT, R6, 0x10, RZ ;  /* 0x0000001006067810 */ /* 0x000fca0007f1e0ff */
[----:B------:R-:W-:Y:S01]  /*06e0*/  IMAD.X R7, RZ, RZ, R7, P0 ;  /* 0x000000ffff077224 */ /* 0x000fe200000e0607 */
[----:B--2---:R0:W-:Y:S04]  /*06f0*/  STS [UR7+-0x1c], R10 ;  /* 0xffffe40aff007988 */ /* 0x0041e80008000807 */
[----:B---3--:R0:W-:Y:S04]  /*0700*/  STS [UR7+-0x20], R24 ;  /* 0xffffe018ff007988 */ /* 0x0081e80008000807 */
[----:B----4-:R0:W-:Y:S04]  /*0710*/  STS [UR7+-0x18], R11 ;  /* 0xffffe80bff007988 */ /* 0x0101e80008000807 */
[----:B-----5:R0:W-:Y:S04]  /*0720*/  STS [UR7+-0x14], R12 ;  /* 0xffffec0cff007988 */ /* 0x0201e80008000807 */
[----:B------:R0:W-:Y:S04]  /*0730*/  STS [UR7+-0x10], R13 ;  /* 0xfffff00dff007988 */ /* 0x0001e80008000807 */
[----:B------:R0:W-:Y:S04]  /*0740*/  STS [UR7+-0xc], R14 ;  /* 0xfffff40eff007988 */ /* 0x0001e80008000807 */
[----:B------:R0:W-:Y:S04]  /*0750*/  STS [UR7+-0x8], R9 ;  /* 0xfffff809ff007988 */ /* 0x0001e80008000807 */
[----:B------:R0:W-:Y:S04]  /*0760*/  STS [UR7+-0x4], R8 ;  /* 0xfffffc08ff007988 */ /* 0x0001e80008000807 */
[----:B------:R0:W-:Y:S04]  /*0770*/  STS [UR7], R15 ;  /* 0x0000000fff007988 */ /* 0x0001e80008000807 */
[----:B------:R0:W-:Y:S04]  /*0780*/  STS [UR7+0x4], R16 ;  /* 0x00000410ff007988 */ /* 0x0001e80008000807 */
[----:B------:R0:W-:Y:S04]  /*0790*/  STS [UR7+0x8], R17 ;  /* 0x00000811ff007988 */ /* 0x0001e80008000807 */
[----:B------:R0:W-:Y:S04]  /*07a0*/  STS [UR7+0xc], R18 ;  /* 0x00000c12ff007988 */ /* 0x0001e80008000807 */
[----:B------:R0:W-:Y:S04]  /*07b0*/  STS [UR7+0x10], R19 ;  /* 0x00001013ff007988 */ /* 0x0001e80008000807 */
[----:B------:R0:W-:Y:S04]  /*07c0*/  STS [UR7+0x14], R20 ;  /* 0x00001414ff007988 */ /* 0x0001e80008000807 */
[----:B------:R0:W-:Y:S04]  /*07d0*/  STS [UR7+0x18], R21 ;  /* 0x00001815ff007988 */ /* 0x0001e80008000807 */
[----:B------:R0:W-:Y:S01]  /*07e0*/  STS [UR7+0x1c], R22 ;  /* 0x00001c16ff007988 */ /* 0x0001e20008000807 */
[----:B------:R-:W-:Y:S01]  /*07f0*/  UIADD3 UR7, UPT, UPT, UR7, 0x40, URZ ;  /* 0x0000004007077890 */ /* 0x000fe2000fffe0ff */
[----:B------:R-:W-:Y:S11]  /*0800*/  BRA.U UP0, `(.L_x_1) ;  /* 0xfffffff900387547 */ /* 0x000ff6000b83ffff */
[----:B------:R-:W-:Y:S01]  /*0810*/  BAR.SYNC.DEFER_BLOCKING 0x0 ;  /* 0x0000000000007b1d */ /* 0x000fe20000010000 */
[C---:B------:R-:W-:Y:S02]  /*0820*/  ISETP.GT.U32.AND P0, PT, R23.reuse, 0xff, PT ;  /* 0x000000ff1700780c */ /* 0x040fe40003f04070 */
[C---:B------:R-:W-:Y:S02]  /*0830*/  LEA R2, R23.reuse, UR6, 0x2 ;  /* 0x0000000617027c11 */ /* 0x040fe4000f8e10ff */
[C---:B------:R-:W-:Y:S02]  /*0840*/  ISETP.GT.U32.AND P1, PT, R23.reuse, 0x7f, PT ;  /* 0x0000007f1700780c */ /* 0x040fe40003f24070 */
[----:B------:R-:W-:-:S13]  /*0850*/  ISETP.NE.AND P2, PT, R23, RZ, PT ;  /* 0x000000ff1700720c */ /* 0x000fda0003f45270 */
[----:B------:R-:W-:Y:S01]  /*0860*/  @!P2 MOV R6, 0x400 ;  /* 0x000004000006a802 */ /* 0x000fe20000000f00 */
[----:B------:R-:W-:Y:S04]  /*0870*/  @!P0 LDS R3, [R2+0x400] ;  /* 0x0004000002038984 */ /* 0x000fe80000000800 */
[----:B------:R-:W1:Y:S02]  /*0880*/  @!P0 LDS R4, [R2] ;  /* 0x0000000002048984 */ /* 0x000e640000000800 */
[----:B-1----:R-:W-:-:S05]  /*0890*/  @!P0 IMAD.IADD R3, R3, 0x1, R4 ;  /* 0x0000000103038824 */ /* 0x002fca00078e0204 */
[----:B------:R-:W-:Y:S01]  /*08a0*/  @!P0 STS [R2], R3 ;  /* 0x0000000302008388 */ /* 0x000fe20000000800 */
[----:B------:R-:W-:Y:S01]  /*08b0*/  BAR.SYNC.DEFER_BLOCKING 0x0 ;  /* 0x0000000000007b1d */ /* 0x000fe20000010000 */
[----:B------:R-:W-:-:S05]  /*08c0*/  ISETP.GT.U32.AND P0, PT, R23, 0x3f, PT ;  /* 0x0000003f1700780c */ /* 0x000fca0003f04070 */
        /* <DEDUP_REMOVED lines=27> */
[----:B------:R1:W-:Y:S01]  /*0a80*/  @!P1 STS [R2], R7 ;  /* 0x0000000702009388 */ /* 0x0003e20000000800 */
[----:B------:R-:W-:Y:S01]  /*0a90*/  BAR.SYNC.DEFER_BLOCKING 0x0 ;  /* 0x0000000000007b1d */ /* 0x000fe20000010000 */
[----:B------:R-:W-:-:S05]  /*0aa0*/  ISETP.GT.U32.AND P1, PT, R23, 0x1, PT ;  /* 0x000000011700780c */ /* 0x000fca0003f24070 */
[----:B-1----:R-:W1:Y:S01]  /*0ab0*/  @!P2 S2R R7, SR_CgaCtaId ;  /* 0x000000000007a919 */ /* 0x002e620000008800 */
[----:B------:R-:W-:Y:S04]  /*0ac0*/  @!P0 LDS R3, [R2+0x10] ;  /* 0x0000100002038984 */ /* 0x000fe80000000800 */
[----:B------:R-:W2:Y:S02]  /*0ad0*/  @!P0 LDS R4, [R2] ;  /* 0x0000000002048984 */ /* 0x000ea40000000800 */
[----:B--2---:R-:W-:-:S05]  /*0ae0*/  @!P0 IMAD.IADD R3, R3, 0x1, R4 ;  /* 0x0000000103038824 */ /* 0x004fca00078e0204 */
[----:B------:R-:W-:Y:S01]  /*0af0*/  @!P0 STS [R2], R3 ;  /* 0x0000000302008388 */ /* 0x000fe20000000800 */
[----:B------:R-:W-:Y:S06]  /*0b00*/  BAR.SYNC.DEFER_BLOCKING 0x0 ;  /* 0x0000000000007b1d */ /* 0x000fec0000010000 */
[----:B------:R-:W-:Y:S04]  /*0b10*/  @!P1 LDS R4, [R2+0x8] ;  /* 0x0000080002049984 */ /* 0x000fe80000000800 */
[----:B------:R-:W2:Y:S02]  /*0b20*/  @!P1 LDS R5, [R2] ;  /* 0x0000000002059984 */ /* 0x000ea40000000800 */
[----:B--2---:R-:W-:Y:S01]  /*0b30*/  @!P1 IMAD.IADD R5, R4, 0x1, R5 ;  /* 0x0000000104059824 */ /* 0x004fe200078e0205 */
[----:B-1----:R-:W-:-:S04]  /*0b40*/  @!P2 LEA R4, R7, R6, 0x18 ;  /* 0x000000060704a211 */ /* 0x002fc800078ec0ff */
[----:B------:R-:W-:Y:S01]  /*0b50*/  @!P1 STS [R2], R5 ;  /* 0x0000000502009388 */ /* 0x000fe20000000800 */
[----:B------:R-:W-:Y:S06]  /*0b60*/  BAR.SYNC.DEFER_BLOCKING 0x0 ;  /* 0x0000000000007b1d */ /* 0x000fec0000010000 */
[----:B------:R-:W-:Y:S04]  /*0b70*/  @!P2 LDS R4, [R4+0x4] ;  /* 0x000004000404a984 */ /* 0x000fe80000000800 */
[----:B------:R-:W1:Y:S02]  /*0b80*/  @!P2 LDS R3, [R2] ;  /* 0x000000000203a984 */ /* 0x000e640000000800 */
[----:B-1----:R-:W-:-:S05]  /*0b90*/  @!P2 IMAD.IADD R3, R4, 0x1, R3 ;  /* 0x000000010403a824 */ /* 0x002fca00078e0203 */
[----:B------:R1:W-:Y:S01]  /*0ba0*/  @!P2 STS [R2], R3 ;  /* 0x000000030200a388 */ /* 0x0003e20000000800 */
[----:B------:R-:W-:Y:S06]  /*0bb0*/  BAR.SYNC.DEFER_BLOCKING 0x0 ;  /* 0x0000000000007b1d */ /* 0x000fec0000010000 */
[----:B------:R-:W-:Y:S05]  /*0bc0*/  @P2 EXIT ;  /* 0x000000000000294d */ /* 0x000fea0003800000 */
[----:B------:R-:W2:Y:S01]  /*0bd0*/  S2UR UR5, SR_CgaCtaId ;  /* 0x00000000000579c3 */ /* 0x000ea20000008800 */
[----:B------:R-:W-:-:S07]  /*0be0*/  UMOV UR4, 0x400 ;  /* 0x0000040000047882 */ /* 0x000fce0000000000 */
[----:B-1----:R-:W1:Y:S01]  /*0bf0*/  LDC.64 R2, c[0x0][0x390] ;  /* 0x0000e400ff027b82 */ /* 0x002e620000000a00 */
[----:B--2---:R-:W-:Y:S01]  /*0c00*/  ULEA UR4, UR5, UR4, 0x18 ;  /* 0x0000000405047291 */ /* 0x004fe2000f8ec0ff */
[----:B-1----:R-:W-:-:S08]  /*0c10*/  IMAD.WIDE.U32 R2, R0, 0x4, R2 ;  /* 0x0000000400027825 */ /* 0x002fd000078e0002 */
[----:B------:R-:W1:Y:S04]  /*0c20*/  LDS R5, [UR4] ;  /* 0x00000004ff057984 */ /* 0x000e680008000800 */
[----:B-1----:R-:W-:Y:S01]  /*0c30*/  STG.E desc[UR8][R2.64], R5 ;  /* 0x0000000502007986 */ /* 0x002fe2000c101908 */
[----:B------:R-:W-:Y:S05]  /*0c40*/  EXIT ;  /* 0x000000000000794d */ /* 0x000fea0003800000 */
.L_x_2:
        /* <DEDUP_REMOVED lines=11> */
.L_x_4:


//--------------------- .nv.shared._Z14sum_block_shflPilS_ --------------------------
	.section	.nv.shared._Z14sum_block_shflPilS_,"aw",@nobits
	.sectionflags	@""
	.align	4
.nv.shared._Z14sum_block_shflPilS_:
	.zero		1088


//--------------------- .nv.shared.reserved.0     --------------------------
	.section	.nv.shared.reserved.0,"aw",@nobits
	.weak		__nv_reservedSMEM_offset_0_alias
	.size		__nv_reservedSMEM_offset_0_alias, 0, 64
	.other		__nv_reservedSMEM_offset_0_alias,@"STO_CUDA_RESERVED_SHARED STV_DEFAULT"
__nv_reservedSMEM_offset_0_alias:
	.zero		0
	.zero		64


//--------------------- .nv.shared._Z10sum_sharedPilS_ --------------------------
	.section	.nv.shared._Z10sum_sharedPilS_,"aw",@nobits
	.sectionflags	@""
	.align	4
.nv.shared._Z10sum_sharedPilS_:
	.zero		3072


//--------------------- .nv.constant0._Z14sum_block_shflPilS_ --------------------------
	.section	.nv.constant0._Z14sum_block_shflPilS_,"a",@progbits
	.sectionflags	@""
	.align	4
.nv.constant0._Z14sum_block_shflPilS_:
	.zero		920


//--------------------- .nv.constant0._Z10sum_sharedPilS_ --------------------------
	.section	.nv.constant0._Z10sum_sharedPilS_,"a",@progbits
	.sectionflags	@""
	.align	4
.nv.constant0._Z10sum_sharedPilS_:
	.zero		920


//--------------------- SYMBOLS --------------------------

	.type		.nv.reservedSmem.offset0,@object
	.size		.nv.reservedSmem.offset0,0x4
	.type		.nv.reservedSmem.cap,@object
	.size		.nv.reservedSmem.cap,0x4
